//
// Generated by NVIDIA NVVM Compiler
//
// Compiler Build ID: CL-36424714
// Cuda compilation tools, release 13.0, V13.0.88
// Based on NVVM 20.0.0
//

.version 9.0
.target sm_100
.address_size 64

	// .globl	_Z14binarizeKernelP6uchar4h

.visible .entry _Z14binarizeKernelP6uchar4h(
	.param .u64 .ptr .align 1 _Z14binarizeKernelP6uchar4h_param_0,
	.param .u8 _Z14binarizeKernelP6uchar4h_param_1
)
{
	.reg .pred 	%p<2>;
	.reg .b16 	%rs<4>;
	.reg .b32 	%r<11>;
	.reg .b64 	%rd<5>;

	ld.param.u64 	%rd1, [_Z14binarizeKernelP6uchar4h_param_0];
	ld.param.u8 	%rs1, [_Z14binarizeKernelP6uchar4h_param_1];
	cvta.to.global.u64 	%rd2, %rd1;
	mov.u32 	%r1, %ctaid.x;
	mov.u32 	%r2, %ntid.x;
	mov.u32 	%r3, %tid.x;
	mov.u32 	%r4, %ctaid.y;
	mov.u32 	%r5, %ntid.y;
	mov.u32 	%r6, %tid.y;
	mad.lo.s32 	%r7, %r4, %r5, %r6;
	mov.u32 	%r8, %nctaid.x;
	mad.lo.s32 	%r9, %r7, %r8, %r1;
	mad.lo.s32 	%r10, %r9, %r2, %r3;
	mul.wide.u32 	%rd3, %r10, 4;
	add.s64 	%rd4, %rd2, %rd3;
	ld.global.u8 	%rs2, [%rd4];
	setp.gt.u16 	%p1, %rs2, %rs1;
	selp.s16 	%rs3, -1, 0, %p1;
	st.global.v2.u8 	[%rd4], {%rs3, %rs3};
	st.global.u8 	[%rd4+2], %rs3;
	ret;

}


// ===== COMPILED SASS (sm_100) =====

	.target	sm_100

	.elftype	@"ET_EXEC"


//--------------------- .note.nv.tkinfo           --------------------------
	.section	.note.nv.tkinfo,"",@"SHT_NOTE"
	.sectionflags	@"SHF_NOTE_NV_TKINFO"
	.tkinfo
        /*0018*/ 	.word	0x00000002
        /*0030*/ 	.string	""
        /*0030*/ 	.string	"ptxas"
        /*0030*/ 	.string	"Cuda compilation tools, release 13.0, V13.0.88"
        /*0030*/ 	.string	"Build cuda_13.0.r13.0/compiler.36424714_0"
        /*0030*/ 	.string	"-arch sm_100 -m 64 "



//--------------------- .note.nv.cuinfo           --------------------------
	.section	.note.nv.cuinfo,"",@"SHT_NOTE"
	.sectionflags	@"SHF_NOTE_NV_CUINFO"
        /*0018*/ 	.short	0x0002
        /*001a*/ 	.short	0x0064
        /*001c*/ 	.short	0x0082
	.zero		2


//--------------------- .nv.info                  --------------------------
	.section	.nv.info,"",@"SHT_CUDA_INFO"
	.align	4


	//----- nvinfo : EIATTR_REGCOUNT
	.align		4
        /*0000*/ 	.byte	0x04, 0x2f
        /*0002*/ 	.short	(.L_1 - .L_0)
	.align		4
.L_0:
        /*0004*/ 	.word	index@(_Z14binarizeKernelP6uchar4h)
        /*0008*/ 	.word	0x0000000c


	//----- nvinfo : EIATTR_FRAME_SIZE
	.align		4
.L_1:
        /*000c*/ 	.byte	0x04, 0x11
        /*000e*/ 	.short	(.L_3 - .L_2)
	.align		4
.L_2:
        /*0010*/ 	.word	index@(_Z14binarizeKernelP6uchar4h)
        /*0014*/ 	.word	0x00000000


	//----- nvinfo : EIATTR_MIN_STACK_SIZE
	.align		4
.L_3:
        /*0018*/ 	.byte	0x04, 0x12
        /*001a*/ 	.short	(.L_5 - .L_4)
	.align		4
.L_4:
        /*001c*/ 	.word	index@(_Z14binarizeKernelP6uchar4h)
        /*0020*/ 	.word	0x00000000
.L_5:


//--------------------- .nv.compat                --------------------------
	.section	.nv.compat,"",@"SHT_CUDA_COMPAT_INFO"
	.align	4
        /*0000*/ 	.byte	0x02, 0x09, 0x00, 0x00, 0x02, 0x02, 0x01, 0x00, 0x02, 0x05, 0x05, 0x00, 0x03, 0x07, 0x01, 0x01
        /*0010*/ 	.byte	0x02, 0x03, 0x00, 0x00, 0x02, 0x06, 0x01, 0x00, 0x04, 0x0b, 0x08, 0x00, 0x09, 0x00, 0x00, 0x00
        /*0020*/ 	.byte	0x00, 0x00, 0x00, 0x00


//--------------------- .nv.info._Z14binarizeKernelP6uchar4h --------------------------
	.section	.nv.info._Z14binarizeKernelP6uchar4h,"",@"SHT_CUDA_INFO"
	.sectionflags	@""
	.align	4


	//----- nvinfo : EIATTR_CUDA_API_VERSION
	.align		4
        /*0000*/ 	.byte	0x04, 0x37
        /*0002*/ 	.short	(.L_7 - .L_6)
.L_6:
        /*0004*/ 	.word	0x00000082


	//----- nvinfo : EIATTR_KPARAM_INFO
	.align		4
.L_7:
        /*0008*/ 	.byte	0x04, 0x17
        /*000a*/ 	.short	(.L_9 - .L_8)
.L_8:
        /*000c*/ 	.word	0x00000000
        /*0010*/ 	.short	0x0001
        /*0012*/ 	.short	0x0008
        /*0014*/ 	.byte	0x00, 0xf0, 0x05, 0x00


	//----- nvinfo : EIATTR_KPARAM_INFO
	.align		4
.L_9:
        /*0018*/ 	.byte	0x04, 0x17
        /*001a*/ 	.short	(.L_11 - .L_10)
.L_10:
        /*001c*/ 	.word	0x00000000
        /*0020*/ 	.short	0x0000
        /*0022*/ 	.short	0x0000
        /*0024*/ 	.byte	0x00, 0xf5, 0x21, 0x00


	//----- nvinfo : EIATTR_SPARSE_MMA_MASK
	.align		4
.L_11:
        /*0028*/ 	.byte	0x03, 0x50
        /*002a*/ 	.short	0x0000


	//----- nvinfo : EIATTR_MAXREG_COUNT
	.align		4
        /*002c*/ 	.byte	0x03, 0x1b
        /*002e*/ 	.short	0x00ff


	//----- nvinfo : EIATTR_MERCURY_ISA_VERSION
	.align		4
        /*0030*/ 	.byte	0x03, 0x5f
        /*0032*/ 	.short	0x0101


	//----- nvinfo : EIATTR_VRC_CTA_INIT_COUNT
	.align		4
        /*0034*/ 	.byte	0x02, 0x4a
	.zero		1
	.zero		1


	//----- nvinfo : EIATTR_EXIT_INSTR_OFFSETS
	.align		4
        /*0038*/ 	.byte	0x04, 0x1c
        /*003a*/ 	.short	(.L_13 - .L_12)


	//   ....[0]....
.L_12:
        /*003c*/ 	.word	0x00000150


	//----- nvinfo : EIATTR_CBANK_PARAM_SIZE
	.align		4
.L_13:
        /*0040*/ 	.byte	0x03, 0x19
        /*0042*/ 	.short	0x0009


	//----- nvinfo : EIATTR_PARAM_CBANK
	.align		4
        /*0044*/ 	.byte	0x04, 0x0a
        /*0046*/ 	.short	(.L_15 - .L_14)
	.align		4
.L_14:
        /*0048*/ 	.word	index@(.nv.constant0._Z14binarizeKernelP6uchar4h)
        /*004c*/ 	.short	0x0380
        /*004e*/ 	.short	0x0009


	//----- nvinfo : EIATTR_SW_WAR
	.align		4
.L_15:
        /*0050*/ 	.byte	0x04, 0x36
        /*0052*/ 	.short	(.L_17 - .L_16)
.L_16:
        /*0054*/ 	.word	0x00000008
.L_17:


//--------------------- .nv.callgraph             --------------------------
	.section	.nv.callgraph,"",@"SHT_CUDA_CALLGRAPH"
	.align	4
	.sectionentsize	8
	.align		4
        /*0000*/ 	.word	0x00000000
	.align		4
        /*0004*/ 	.word	0xffffffff
	.align		4
        /*0008*/ 	.word	0x00000000
	.align		4
        /*000c*/ 	.word	0xfffffffe
	.align		4
        /*0010*/ 	.word	0x00000000
	.align		4
        /*0014*/ 	.word	0xfffffffd
	.align		4
        /*0018*/ 	.word	0x00000000
	.align		4
        /*001c*/ 	.word	0xfffffffc


//--------------------- .text._Z14binarizeKernelP6uchar4h --------------------------
	.section	.text._Z14binarizeKernelP6uchar4h,"ax",@progbits
	.align	128
        .global         _Z14binarizeKernelP6uchar4h
        .type           _Z14binarizeKernelP6uchar4h,@function
        .size           _Z14binarizeKernelP6uchar4h,(.L_x_1 - _Z14binarizeKernelP6uchar4h)
        .other          _Z14binarizeKernelP6uchar4h,@"STO_CUDA_ENTRY STV_DEFAULT"
_Z14binarizeKernelP6uchar4h:
.text._Z14binarizeKernelP6uchar4h:
[----:B------:R-:W-:Y:S01]  /*0000*/  LDC R1, c[0x0][0x37c] ;  /* 0x0000df00ff017b82 */ /* 0x000fe20000000800 */
[----:B------:R-:W0:Y:S01]  /*0010*/  S2R R7, SR_TID.Y ;  /* 0x0000000000077919 */ /* 0x000e220000002200 */
[----:B------:R-:W1:Y:S06]  /*0020*/  LDCU UR7, c[0x0][0x360] ;  /* 0x00006c00ff0777ac */ /* 0x000e6c0008000800 */
[----:B------:R-:W0:Y:S01]  /*0030*/  S2UR UR8, SR_CTAID.Y ;  /* 0x00000000000879c3 */ /* 0x000e220000002600 */
[----:B------:R-:W1:Y:S01]  /*0040*/  S2R R5, SR_TID.X ;  /* 0x0000000000057919 */ /* 0x000e620000002100 */
[----:B------:R-:W2:Y:S06]  /*0050*/  LDCU.64 UR4, c[0x0][0x358] ;  /* 0x00006b00ff0477ac */ /* 0x000eac0008000a00 */
[----:B------:R-:W0:Y:S08]  /*0060*/  LDC R0, c[0x0][0x364] ;  /* 0x0000d900ff007b82 */ /* 0x000e300000000800 */
[----:B------:R-:W3:Y:S08]  /*0070*/  S2UR UR6, SR_CTAID.X ;  /* 0x00000000000679c3 */ /* 0x000ef00000002500 */
[----:B------:R-:W3:Y:S08]  /*0080*/  LDC R9, c[0x0][0x370] ;  /* 0x0000dc00ff097b82 */ /* 0x000ef00000000800 */
[----:B------:R-:W4:Y:S01]  /*0090*/  LDC.64 R2, c[0x0][0x380] ;  /* 0x0000e000ff027b82 */ /* 0x000f220000000a00 */
[----:B0-----:R-:W-:-:S04]  /*00a0*/  IMAD R0, R0, UR8, R7 ;  /* 0x0000000800007c24 */ /* 0x001fc8000f8e0207 */
[----:B---3--:R-:W-:Y:S01]  /*00b0*/  IMAD R0, R0, R9, UR6 ;  /* 0x0000000600007e24 */ /* 0x008fe2000f8e0209 */
[----:B------:R-:W0:Y:S03]  /*00c0*/  LDCU.U8 UR6, c[0x0][0x388] ;  /* 0x00007100ff0677ac */ /* 0x000e260008000000 */
[----:B-1----:R-:W-:-:S04]  /*00d0*/  IMAD R5, R0, UR7, R5 ;  /* 0x0000000700057c24 */ /* 0x002fc8000f8e0205 */
[----:B----4-:R-:W-:-:S05]  /*00e0*/  IMAD.WIDE.U32 R2, R5, 0x4, R2 ;  /* 0x0000000405027825 */ /* 0x010fca00078e0002 */
[----:B--2---:R-:W0:Y:S02]  /*00f0*/  LDG.E.U8 R0, desc[UR4][R2.64] ;  /* 0x0000000402007981 */ /* 0x004e24000c1e1100 */
[----:B0-----:R-:W-:-:S04]  /*0100*/  ISETP.GT.U32.AND P0, PT, R0, UR6, PT ;  /* 0x0000000600007c0c */ /* 0x001fc8000bf04070 */
[----:B------:R-:W-:-:S04]  /*0110*/  SEL R5, RZ, 0xffffffff, !P0 ;  /* 0xffffffffff057807 */ /* 0x000fc80004000000 */
[----:B------:R-:W-:Y:S01]  /*0120*/  PRMT R7, R5, 0x7604, R5 ;  /* 0x0000760405077816 */ /* 0x000fe20000000005 */
[----:B------:R-:W-:Y:S04]  /*0130*/  STG.E.U8 desc[UR4][R2.64+0x2], R5 ;  /* 0x0000020502007986 */ /* 0x000fe8000c101104 */
[----:B------:R-:W-:Y:S01]  /*0140*/  STG.E.U16 desc[UR4][R2.64], R7 ;  /* 0x0000000702007986 */ /* 0x000fe2000c101504 */
[----:B------:R-:W-:Y:S05]  /*0150*/  EXIT ;  /* 0x000000000000794d */ /* 0x000fea0003800000 */
.L_x_0:
[----:B------:R-:W-:-:S00]  /*0160*/  BRA `(.L_x_0) ;  /* 0xfffffffc00fc7947 */ /* 0x000fc0000383ffff */
[----:B------:R-:W-:-:S00]  /*0170*/  NOP ;  /* 0x0000000000007918 */ /* 0x000fc00000000000 */
        /* <DEDUP_REMOVED lines=8> */
.L_x_1:


//--------------------- .nv.shared.reserved.0     --------------------------
	.section	.nv.shared.reserved.0,"aw",@nobits
	.weak		__nv_reservedSMEM_offset_0_alias
	.size		__nv_reservedSMEM_offset_0_alias, 0, 64
	.other		__nv_reservedSMEM_offset_0_alias,@"STO_CUDA_RESERVED_SHARED STV_DEFAULT"
__nv_reservedSMEM_offset_0_alias:
	.zero		0
	.zero		64


//--------------------- .nv.constant0._Z14binarizeKernelP6uchar4h --------------------------
	.section	.nv.constant0._Z14binarizeKernelP6uchar4h,"a",@progbits
	.sectionflags	@""
	.align	4
.nv.constant0._Z14binarizeKernelP6uchar4h:
	.zero		905


//--------------------- SYMBOLS --------------------------

	.type		.nv.reservedSmem.offset0,@object
	.size		.nv.reservedSmem.offset0,0x4
